//
// Generated by NVIDIA NVVM Compiler
//
// Compiler Build ID: CL-36424714
// Cuda compilation tools, release 13.0, V13.0.88
// Based on NVVM 20.0.0
//

.version 9.0
.target sm_100
.address_size 64

	// .globl	_Z3maxPiS_S_

.visible .entry _Z3maxPiS_S_(
	.param .u64 .ptr .align 1 _Z3maxPiS_S__param_0,
	.param .u64 .ptr .align 1 _Z3maxPiS_S__param_1,
	.param .u64 .ptr .align 1 _Z3maxPiS_S__param_2
)
{
	.reg .pred 	%p<114>;
	.reg .b32 	%r<315>;
	.reg .b64 	%rd<7>;

	ld.param.u64 	%rd4, [_Z3maxPiS_S__param_0];
	ld.param.u64 	%rd5, [_Z3maxPiS_S__param_1];
	ld.param.u64 	%rd6, [_Z3maxPiS_S__param_2];
	cvta.to.global.u64 	%rd1, %rd4;
	cvta.to.global.u64 	%rd2, %rd5;
	cvta.to.global.u64 	%rd3, %rd6;
	mov.u32 	%r212, %ctaid.x;
	mov.u32 	%r213, %ntid.x;
	mov.u32 	%r214, %tid.x;
	mad.lo.s32 	%r211, %r212, %r213, %r214;
	setp.gt.s32 	%p1, %r211, 4;
	@%p1 bra 	$L__BB0_49;
	setp.gt.s32 	%p8, %r211, 1;
	@%p8 bra 	$L__BB0_25;
	setp.eq.s32 	%p12, %r211, 0;
	@%p12 bra 	$L__BB0_97;
	setp.eq.s32 	%p13, %r211, 1;
	@%p13 bra 	$L__BB0_4;
	bra.uni 	$L__BB0_223;
$L__BB0_4:
	ld.global.u32 	%r226, [%rd3+4];
	ld.global.u32 	%r18, [%rd1+40];
	setp.gt.s32 	%p94, %r18, %r226;
	@%p94 bra 	$L__BB0_5;
	bra.uni 	$L__BB0_6;
$L__BB0_5:
	st.global.u32 	[%rd3+4], %r18;
	mov.u32 	%r226, %r18;
$L__BB0_6:
	ld.global.u32 	%r41, [%rd1+44];
	setp.le.s32 	%p95, %r41, %r226;
	@%p95 bra 	$L__BB0_8;
	st.global.u32 	[%rd3+4], %r41;
	mov.u32 	%r226, %r41;
$L__BB0_8:
	ld.global.u32 	%r43, [%rd1+48];
	setp.le.s32 	%p96, %r43, %r226;
	@%p96 bra 	$L__BB0_10;
	st.global.u32 	[%rd3+4], %r43;
	mov.u32 	%r226, %r43;
$L__BB0_10:
	ld.global.u32 	%r45, [%rd1+52];
	setp.le.s32 	%p97, %r45, %r226;
	@%p97 bra 	$L__BB0_12;
	st.global.u32 	[%rd3+4], %r45;
	mov.u32 	%r226, %r45;
$L__BB0_12:
	ld.global.u32 	%r47, [%rd1+56];
	setp.le.s32 	%p98, %r47, %r226;
	@%p98 bra 	$L__BB0_14;
	st.global.u32 	[%rd3+4], %r47;
	mov.u32 	%r226, %r47;
$L__BB0_14:
	ld.global.u32 	%r49, [%rd1+60];
	setp.le.s32 	%p99, %r49, %r226;
	@%p99 bra 	$L__BB0_16;
	st.global.u32 	[%rd3+4], %r49;
	mov.u32 	%r226, %r49;
$L__BB0_16:
	ld.global.u32 	%r51, [%rd1+64];
	setp.le.s32 	%p100, %r51, %r226;
	@%p100 bra 	$L__BB0_18;
	st.global.u32 	[%rd3+4], %r51;
	mov.u32 	%r226, %r51;
$L__BB0_18:
	ld.global.u32 	%r53, [%rd1+68];
	setp.le.s32 	%p101, %r53, %r226;
	@%p101 bra 	$L__BB0_20;
	st.global.u32 	[%rd3+4], %r53;
	mov.u32 	%r226, %r53;
$L__BB0_20:
	ld.global.u32 	%r55, [%rd1+72];
	setp.le.s32 	%p102, %r55, %r226;
	@%p102 bra 	$L__BB0_22;
	st.global.u32 	[%rd3+4], %r55;
	mov.u32 	%r226, %r55;
$L__BB0_22:
	ld.global.u32 	%r57, [%rd1+76];
	setp.le.s32 	%p103, %r57, %r226;
	@%p103 bra 	$L__BB0_24;
	st.global.u32 	[%rd3+4], %r57;
	mov.u32 	%r226, %r57;
$L__BB0_24:
	st.global.u32 	[%rd2+4], %r226;
	bra.uni 	$L__BB0_223;
$L__BB0_25:
	setp.eq.s32 	%p9, %r211, 2;
	@%p9 bra 	$L__BB0_118;
	setp.eq.s32 	%p10, %r211, 3;
	@%p10 bra 	$L__BB0_139;
	setp.eq.s32 	%p11, %r211, 4;
	@%p11 bra 	$L__BB0_28;
	bra.uni 	$L__BB0_223;
$L__BB0_28:
	ld.global.u32 	%r256, [%rd3+16];
	ld.global.u32 	%r12, [%rd1+160];
	setp.gt.s32 	%p64, %r12, %r256;
	@%p64 bra 	$L__BB0_29;
	bra.uni 	$L__BB0_30;
$L__BB0_29:
	st.global.u32 	[%rd3+16], %r12;
	mov.u32 	%r256, %r12;
$L__BB0_30:
	ld.global.u32 	%r98, [%rd1+164];
	setp.le.s32 	%p65, %r98, %r256;
	@%p65 bra 	$L__BB0_32;
	st.global.u32 	[%rd3+16], %r98;
	mov.u32 	%r256, %r98;
$L__BB0_32:
	ld.global.u32 	%r100, [%rd1+168];
	setp.le.s32 	%p66, %r100, %r256;
	@%p66 bra 	$L__BB0_34;
	st.global.u32 	[%rd3+16], %r100;
	mov.u32 	%r256, %r100;
$L__BB0_34:
	ld.global.u32 	%r102, [%rd1+172];
	setp.le.s32 	%p67, %r102, %r256;
	@%p67 bra 	$L__BB0_36;
	st.global.u32 	[%rd3+16], %r102;
	mov.u32 	%r256, %r102;
$L__BB0_36:
	ld.global.u32 	%r104, [%rd1+176];
	setp.le.s32 	%p68, %r104, %r256;
	@%p68 bra 	$L__BB0_38;
	st.global.u32 	[%rd3+16], %r104;
	mov.u32 	%r256, %r104;
$L__BB0_38:
	ld.global.u32 	%r106, [%rd1+180];
	setp.le.s32 	%p69, %r106, %r256;
	@%p69 bra 	$L__BB0_40;
	st.global.u32 	[%rd3+16], %r106;
	mov.u32 	%r256, %r106;
$L__BB0_40:
	ld.global.u32 	%r108, [%rd1+184];
	setp.le.s32 	%p70, %r108, %r256;
	@%p70 bra 	$L__BB0_42;
	st.global.u32 	[%rd3+16], %r108;
	mov.u32 	%r256, %r108;
$L__BB0_42:
	ld.global.u32 	%r110, [%rd1+188];
	setp.le.s32 	%p71, %r110, %r256;
	@%p71 bra 	$L__BB0_44;
	st.global.u32 	[%rd3+16], %r110;
	mov.u32 	%r256, %r110;
$L__BB0_44:
	ld.global.u32 	%r112, [%rd1+192];
	setp.le.s32 	%p72, %r112, %r256;
	@%p72 bra 	$L__BB0_46;
	st.global.u32 	[%rd3+16], %r112;
	mov.u32 	%r256, %r112;
$L__BB0_46:
	ld.global.u32 	%r114, [%rd1+196];
	setp.le.s32 	%p73, %r114, %r256;
	@%p73 bra 	$L__BB0_48;
	st.global.u32 	[%rd3+16], %r114;
	mov.u32 	%r256, %r114;
$L__BB0_48:
	st.global.u32 	[%rd2+16], %r256;
	bra.uni 	$L__BB0_223;
$L__BB0_49:
	setp.gt.s32 	%p2, %r211, 6;
	@%p2 bra 	$L__BB0_73;
	setp.eq.s32 	%p6, %r211, 5;
	@%p6 bra 	$L__BB0_160;
	setp.eq.s32 	%p7, %r211, 6;
	@%p7 bra 	$L__BB0_52;
	bra.uni 	$L__BB0_223;
$L__BB0_52:
	ld.global.u32 	%r276, [%rd3+24];
	ld.global.u32 	%r8, [%rd1+240];
	setp.gt.s32 	%p44, %r8, %r276;
	@%p44 bra 	$L__BB0_53;
	bra.uni 	$L__BB0_54;
$L__BB0_53:
	st.global.u32 	[%rd3+24], %r8;
	mov.u32 	%r276, %r8;
$L__BB0_54:
	ld.global.u32 	%r136, [%rd1+244];
	setp.le.s32 	%p45, %r136, %r276;
	@%p45 bra 	$L__BB0_56;
	st.global.u32 	[%rd3+24], %r136;
	mov.u32 	%r276, %r136;
$L__BB0_56:
	ld.global.u32 	%r138, [%rd1+248];
	setp.le.s32 	%p46, %r138, %r276;
	@%p46 bra 	$L__BB0_58;
	st.global.u32 	[%rd3+24], %r138;
	mov.u32 	%r276, %r138;
$L__BB0_58:
	ld.global.u32 	%r140, [%rd1+252];
	setp.le.s32 	%p47, %r140, %r276;
	@%p47 bra 	$L__BB0_60;
	st.global.u32 	[%rd3+24], %r140;
	mov.u32 	%r276, %r140;
$L__BB0_60:
	ld.global.u32 	%r142, [%rd1+256];
	setp.le.s32 	%p48, %r142, %r276;
	@%p48 bra 	$L__BB0_62;
	st.global.u32 	[%rd3+24], %r142;
	mov.u32 	%r276, %r142;
$L__BB0_62:
	ld.global.u32 	%r144, [%rd1+260];
	setp.le.s32 	%p49, %r144, %r276;
	@%p49 bra 	$L__BB0_64;
	st.global.u32 	[%rd3+24], %r144;
	mov.u32 	%r276, %r144;
$L__BB0_64:
	ld.global.u32 	%r146, [%rd1+264];
	setp.le.s32 	%p50, %r146, %r276;
	@%p50 bra 	$L__BB0_66;
	st.global.u32 	[%rd3+24], %r146;
	mov.u32 	%r276, %r146;
$L__BB0_66:
	ld.global.u32 	%r148, [%rd1+268];
	setp.le.s32 	%p51, %r148, %r276;
	@%p51 bra 	$L__BB0_68;
	st.global.u32 	[%rd3+24], %r148;
	mov.u32 	%r276, %r148;
$L__BB0_68:
	ld.global.u32 	%r150, [%rd1+272];
	setp.le.s32 	%p52, %r150, %r276;
	@%p52 bra 	$L__BB0_70;
	st.global.u32 	[%rd3+24], %r150;
	mov.u32 	%r276, %r150;
$L__BB0_70:
	ld.global.u32 	%r152, [%rd1+276];
	setp.le.s32 	%p53, %r152, %r276;
	@%p53 bra 	$L__BB0_72;
	st.global.u32 	[%rd3+24], %r152;
	mov.u32 	%r276, %r152;
$L__BB0_72:
	st.global.u32 	[%rd2+24], %r276;
	bra.uni 	$L__BB0_223;
$L__BB0_73:
	setp.eq.s32 	%p3, %r211, 7;
	@%p3 bra 	$L__BB0_181;
	setp.eq.s32 	%p4, %r211, 8;
	@%p4 bra 	$L__BB0_202;
	setp.ne.s32 	%p5, %r211, 9;
	@%p5 bra 	$L__BB0_223;
	ld.global.u32 	%r306, [%rd3+36];
	ld.global.u32 	%r2, [%rd1+360];
	setp.gt.s32 	%p14, %r2, %r306;
	@%p14 bra 	$L__BB0_77;
	bra.uni 	$L__BB0_78;
$L__BB0_77:
	st.global.u32 	[%rd3+36], %r2;
	mov.u32 	%r306, %r2;
$L__BB0_78:
	ld.global.u32 	%r193, [%rd1+364];
	setp.le.s32 	%p15, %r193, %r306;
	@%p15 bra 	$L__BB0_80;
	st.global.u32 	[%rd3+36], %r193;
	mov.u32 	%r306, %r193;
$L__BB0_80:
	ld.global.u32 	%r195, [%rd1+368];
	setp.le.s32 	%p16, %r195, %r306;
	@%p16 bra 	$L__BB0_82;
	st.global.u32 	[%rd3+36], %r195;
	mov.u32 	%r306, %r195;
$L__BB0_82:
	ld.global.u32 	%r197, [%rd1+372];
	setp.le.s32 	%p17, %r197, %r306;
	@%p17 bra 	$L__BB0_84;
	st.global.u32 	[%rd3+36], %r197;
	mov.u32 	%r306, %r197;
$L__BB0_84:
	ld.global.u32 	%r199, [%rd1+376];
	setp.le.s32 	%p18, %r199, %r306;
	@%p18 bra 	$L__BB0_86;
	st.global.u32 	[%rd3+36], %r199;
	mov.u32 	%r306, %r199;
$L__BB0_86:
	ld.global.u32 	%r201, [%rd1+380];
	setp.le.s32 	%p19, %r201, %r306;
	@%p19 bra 	$L__BB0_88;
	st.global.u32 	[%rd3+36], %r201;
	mov.u32 	%r306, %r201;
$L__BB0_88:
	ld.global.u32 	%r203, [%rd1+384];
	setp.le.s32 	%p20, %r203, %r306;
	@%p20 bra 	$L__BB0_90;
	st.global.u32 	[%rd3+36], %r203;
	mov.u32 	%r306, %r203;
$L__BB0_90:
	ld.global.u32 	%r205, [%rd1+388];
	setp.le.s32 	%p21, %r205, %r306;
	@%p21 bra 	$L__BB0_92;
	st.global.u32 	[%rd3+36], %r205;
	mov.u32 	%r306, %r205;
$L__BB0_92:
	ld.global.u32 	%r207, [%rd1+392];
	setp.le.s32 	%p22, %r207, %r306;
	@%p22 bra 	$L__BB0_94;
	st.global.u32 	[%rd3+36], %r207;
	mov.u32 	%r306, %r207;
$L__BB0_94:
	ld.global.u32 	%r209, [%rd1+396];
	setp.le.s32 	%p23, %r209, %r306;
	@%p23 bra 	$L__BB0_96;
	st.global.u32 	[%rd3+36], %r209;
	mov.u32 	%r306, %r209;
$L__BB0_96:
	st.global.u32 	[%rd2+36], %r306;
	bra.uni 	$L__BB0_223;
$L__BB0_97:
	ld.global.u32 	%r216, [%rd3];
	ld.global.u32 	%r20, [%rd1];
	setp.le.s32 	%p104, %r20, %r216;
	@%p104 bra 	$L__BB0_99;
	st.global.u32 	[%rd3], %r20;
	mov.u32 	%r216, %r20;
$L__BB0_99:
	ld.global.u32 	%r22, [%rd1+4];
	setp.le.s32 	%p105, %r22, %r216;
	@%p105 bra 	$L__BB0_101;
	st.global.u32 	[%rd3], %r22;
	mov.u32 	%r216, %r22;
$L__BB0_101:
	ld.global.u32 	%r24, [%rd1+8];
	setp.le.s32 	%p106, %r24, %r216;
	@%p106 bra 	$L__BB0_103;
	st.global.u32 	[%rd3], %r24;
	mov.u32 	%r216, %r24;
$L__BB0_103:
	ld.global.u32 	%r26, [%rd1+12];
	setp.le.s32 	%p107, %r26, %r216;
	@%p107 bra 	$L__BB0_105;
	st.global.u32 	[%rd3], %r26;
	mov.u32 	%r216, %r26;
$L__BB0_105:
	ld.global.u32 	%r28, [%rd1+16];
	setp.le.s32 	%p108, %r28, %r216;
	@%p108 bra 	$L__BB0_107;
	st.global.u32 	[%rd3], %r28;
	mov.u32 	%r216, %r28;
$L__BB0_107:
	ld.global.u32 	%r30, [%rd1+20];
	setp.le.s32 	%p109, %r30, %r216;
	@%p109 bra 	$L__BB0_109;
	st.global.u32 	[%rd3], %r30;
	mov.u32 	%r216, %r30;
$L__BB0_109:
	ld.global.u32 	%r32, [%rd1+24];
	setp.le.s32 	%p110, %r32, %r216;
	@%p110 bra 	$L__BB0_111;
	st.global.u32 	[%rd3], %r32;
	mov.u32 	%r216, %r32;
$L__BB0_111:
	ld.global.u32 	%r34, [%rd1+28];
	setp.le.s32 	%p111, %r34, %r216;
	@%p111 bra 	$L__BB0_113;
	st.global.u32 	[%rd3], %r34;
	mov.u32 	%r216, %r34;
$L__BB0_113:
	ld.global.u32 	%r36, [%rd1+32];
	setp.le.s32 	%p112, %r36, %r216;
	@%p112 bra 	$L__BB0_115;
	st.global.u32 	[%rd3], %r36;
	mov.u32 	%r216, %r36;
$L__BB0_115:
	ld.global.u32 	%r38, [%rd1+36];
	setp.le.s32 	%p113, %r38, %r216;
	@%p113 bra 	$L__BB0_117;
	st.global.u32 	[%rd3], %r38;
	mov.u32 	%r216, %r38;
$L__BB0_117:
	st.global.u32 	[%rd2], %r216;
	bra.uni 	$L__BB0_223;
$L__BB0_118:
	ld.global.u32 	%r236, [%rd3+8];
	ld.global.u32 	%r16, [%rd1+80];
	setp.gt.s32 	%p84, %r16, %r236;
	@%p84 bra 	$L__BB0_119;
	bra.uni 	$L__BB0_120;
$L__BB0_119:
	st.global.u32 	[%rd3+8], %r16;
	mov.u32 	%r236, %r16;
$L__BB0_120:
	ld.global.u32 	%r60, [%rd1+84];
	setp.le.s32 	%p85, %r60, %r236;
	@%p85 bra 	$L__BB0_122;
	st.global.u32 	[%rd3+8], %r60;
	mov.u32 	%r236, %r60;
$L__BB0_122:
	ld.global.u32 	%r62, [%rd1+88];
	setp.le.s32 	%p86, %r62, %r236;
	@%p86 bra 	$L__BB0_124;
	st.global.u32 	[%rd3+8], %r62;
	mov.u32 	%r236, %r62;
$L__BB0_124:
	ld.global.u32 	%r64, [%rd1+92];
	setp.le.s32 	%p87, %r64, %r236;
	@%p87 bra 	$L__BB0_126;
	st.global.u32 	[%rd3+8], %r64;
	mov.u32 	%r236, %r64;
$L__BB0_126:
	ld.global.u32 	%r66, [%rd1+96];
	setp.le.s32 	%p88, %r66, %r236;
	@%p88 bra 	$L__BB0_128;
	st.global.u32 	[%rd3+8], %r66;
	mov.u32 	%r236, %r66;
$L__BB0_128:
	ld.global.u32 	%r68, [%rd1+100];
	setp.le.s32 	%p89, %r68, %r236;
	@%p89 bra 	$L__BB0_130;
	st.global.u32 	[%rd3+8], %r68;
	mov.u32 	%r236, %r68;
$L__BB0_130:
	ld.global.u32 	%r70, [%rd1+104];
	setp.le.s32 	%p90, %r70, %r236;
	@%p90 bra 	$L__BB0_132;
	st.global.u32 	[%rd3+8], %r70;
	mov.u32 	%r236, %r70;
$L__BB0_132:
	ld.global.u32 	%r72, [%rd1+108];
	setp.le.s32 	%p91, %r72, %r236;
	@%p91 bra 	$L__BB0_134;
	st.global.u32 	[%rd3+8], %r72;
	mov.u32 	%r236, %r72;
$L__BB0_134:
	ld.global.u32 	%r74, [%rd1+112];
	setp.le.s32 	%p92, %r74, %r236;
	@%p92 bra 	$L__BB0_136;
	st.global.u32 	[%rd3+8], %r74;
	mov.u32 	%r236, %r74;
$L__BB0_136:
	ld.global.u32 	%r76, [%rd1+116];
	setp.le.s32 	%p93, %r76, %r236;
	@%p93 bra 	$L__BB0_138;
	st.global.u32 	[%rd3+8], %r76;
	mov.u32 	%r236, %r76;
$L__BB0_138:
	st.global.u32 	[%rd2+8], %r236;
	bra.uni 	$L__BB0_223;
$L__BB0_139:
	ld.global.u32 	%r246, [%rd3+12];
	ld.global.u32 	%r14, [%rd1+120];
	setp.gt.s32 	%p74, %r14, %r246;
	@%p74 bra 	$L__BB0_140;
	bra.uni 	$L__BB0_141;
$L__BB0_140:
	st.global.u32 	[%rd3+12], %r14;
	mov.u32 	%r246, %r14;
$L__BB0_141:
	ld.global.u32 	%r79, [%rd1+124];
	setp.le.s32 	%p75, %r79, %r246;
	@%p75 bra 	$L__BB0_143;
	st.global.u32 	[%rd3+12], %r79;
	mov.u32 	%r246, %r79;
$L__BB0_143:
	ld.global.u32 	%r81, [%rd1+128];
	setp.le.s32 	%p76, %r81, %r246;
	@%p76 bra 	$L__BB0_145;
	st.global.u32 	[%rd3+12], %r81;
	mov.u32 	%r246, %r81;
$L__BB0_145:
	ld.global.u32 	%r83, [%rd1+132];
	setp.le.s32 	%p77, %r83, %r246;
	@%p77 bra 	$L__BB0_147;
	st.global.u32 	[%rd3+12], %r83;
	mov.u32 	%r246, %r83;
$L__BB0_147:
	ld.global.u32 	%r85, [%rd1+136];
	setp.le.s32 	%p78, %r85, %r246;
	@%p78 bra 	$L__BB0_149;
	st.global.u32 	[%rd3+12], %r85;
	mov.u32 	%r246, %r85;
$L__BB0_149:
	ld.global.u32 	%r87, [%rd1+140];
	setp.le.s32 	%p79, %r87, %r246;
	@%p79 bra 	$L__BB0_151;
	st.global.u32 	[%rd3+12], %r87;
	mov.u32 	%r246, %r87;
$L__BB0_151:
	ld.global.u32 	%r89, [%rd1+144];
	setp.le.s32 	%p80, %r89, %r246;
	@%p80 bra 	$L__BB0_153;
	st.global.u32 	[%rd3+12], %r89;
	mov.u32 	%r246, %r89;
$L__BB0_153:
	ld.global.u32 	%r91, [%rd1+148];
	setp.le.s32 	%p81, %r91, %r246;
	@%p81 bra 	$L__BB0_155;
	st.global.u32 	[%rd3+12], %r91;
	mov.u32 	%r246, %r91;
$L__BB0_155:
	ld.global.u32 	%r93, [%rd1+152];
	setp.le.s32 	%p82, %r93, %r246;
	@%p82 bra 	$L__BB0_157;
	st.global.u32 	[%rd3+12], %r93;
	mov.u32 	%r246, %r93;
$L__BB0_157:
	ld.global.u32 	%r95, [%rd1+156];
	setp.le.s32 	%p83, %r95, %r246;
	@%p83 bra 	$L__BB0_159;
	st.global.u32 	[%rd3+12], %r95;
	mov.u32 	%r246, %r95;
$L__BB0_159:
	st.global.u32 	[%rd2+12], %r246;
	bra.uni 	$L__BB0_223;
$L__BB0_160:
	ld.global.u32 	%r266, [%rd3+20];
	ld.global.u32 	%r10, [%rd1+200];
	setp.gt.s32 	%p54, %r10, %r266;
	@%p54 bra 	$L__BB0_161;
	bra.uni 	$L__BB0_162;
$L__BB0_161:
	st.global.u32 	[%rd3+20], %r10;
	mov.u32 	%r266, %r10;
$L__BB0_162:
	ld.global.u32 	%r117, [%rd1+204];
	setp.le.s32 	%p55, %r117, %r266;
	@%p55 bra 	$L__BB0_164;
	st.global.u32 	[%rd3+20], %r117;
	mov.u32 	%r266, %r117;
$L__BB0_164:
	ld.global.u32 	%r119, [%rd1+208];
	setp.le.s32 	%p56, %r119, %r266;
	@%p56 bra 	$L__BB0_166;
	st.global.u32 	[%rd3+20], %r119;
	mov.u32 	%r266, %r119;
$L__BB0_166:
	ld.global.u32 	%r121, [%rd1+212];
	setp.le.s32 	%p57, %r121, %r266;
	@%p57 bra 	$L__BB0_168;
	st.global.u32 	[%rd3+20], %r121;
	mov.u32 	%r266, %r121;
$L__BB0_168:
	ld.global.u32 	%r123, [%rd1+216];
	setp.le.s32 	%p58, %r123, %r266;
	@%p58 bra 	$L__BB0_170;
	st.global.u32 	[%rd3+20], %r123;
	mov.u32 	%r266, %r123;
$L__BB0_170:
	ld.global.u32 	%r125, [%rd1+220];
	setp.le.s32 	%p59, %r125, %r266;
	@%p59 bra 	$L__BB0_172;
	st.global.u32 	[%rd3+20], %r125;
	mov.u32 	%r266, %r125;
$L__BB0_172:
	ld.global.u32 	%r127, [%rd1+224];
	setp.le.s32 	%p60, %r127, %r266;
	@%p60 bra 	$L__BB0_174;
	st.global.u32 	[%rd3+20], %r127;
	mov.u32 	%r266, %r127;
$L__BB0_174:
	ld.global.u32 	%r129, [%rd1+228];
	setp.le.s32 	%p61, %r129, %r266;
	@%p61 bra 	$L__BB0_176;
	st.global.u32 	[%rd3+20], %r129;
	mov.u32 	%r266, %r129;
$L__BB0_176:
	ld.global.u32 	%r131, [%rd1+232];
	setp.le.s32 	%p62, %r131, %r266;
	@%p62 bra 	$L__BB0_178;
	st.global.u32 	[%rd3+20], %r131;
	mov.u32 	%r266, %r131;
$L__BB0_178:
	ld.global.u32 	%r133, [%rd1+236];
	setp.le.s32 	%p63, %r133, %r266;
	@%p63 bra 	$L__BB0_180;
	st.global.u32 	[%rd3+20], %r133;
	mov.u32 	%r266, %r133;
$L__BB0_180:
	st.global.u32 	[%rd2+20], %r266;
	bra.uni 	$L__BB0_223;
$L__BB0_181:
	ld.global.u32 	%r286, [%rd3+28];
	ld.global.u32 	%r6, [%rd1+280];
	setp.gt.s32 	%p34, %r6, %r286;
	@%p34 bra 	$L__BB0_182;
	bra.uni 	$L__BB0_183;
$L__BB0_182:
	st.global.u32 	[%rd3+28], %r6;
	mov.u32 	%r286, %r6;
$L__BB0_183:
	ld.global.u32 	%r155, [%rd1+284];
	setp.le.s32 	%p35, %r155, %r286;
	@%p35 bra 	$L__BB0_185;
	st.global.u32 	[%rd3+28], %r155;
	mov.u32 	%r286, %r155;
$L__BB0_185:
	ld.global.u32 	%r157, [%rd1+288];
	setp.le.s32 	%p36, %r157, %r286;
	@%p36 bra 	$L__BB0_187;
	st.global.u32 	[%rd3+28], %r157;
	mov.u32 	%r286, %r157;
$L__BB0_187:
	ld.global.u32 	%r159, [%rd1+292];
	setp.le.s32 	%p37, %r159, %r286;
	@%p37 bra 	$L__BB0_189;
	st.global.u32 	[%rd3+28], %r159;
	mov.u32 	%r286, %r159;
$L__BB0_189:
	ld.global.u32 	%r161, [%rd1+296];
	setp.le.s32 	%p38, %r161, %r286;
	@%p38 bra 	$L__BB0_191;
	st.global.u32 	[%rd3+28], %r161;
	mov.u32 	%r286, %r161;
$L__BB0_191:
	ld.global.u32 	%r163, [%rd1+300];
	setp.le.s32 	%p39, %r163, %r286;
	@%p39 bra 	$L__BB0_193;
	st.global.u32 	[%rd3+28], %r163;
	mov.u32 	%r286, %r163;
$L__BB0_193:
	ld.global.u32 	%r165, [%rd1+304];
	setp.le.s32 	%p40, %r165, %r286;
	@%p40 bra 	$L__BB0_195;
	st.global.u32 	[%rd3+28], %r165;
	mov.u32 	%r286, %r165;
$L__BB0_195:
	ld.global.u32 	%r167, [%rd1+308];
	setp.le.s32 	%p41, %r167, %r286;
	@%p41 bra 	$L__BB0_197;
	st.global.u32 	[%rd3+28], %r167;
	mov.u32 	%r286, %r167;
$L__BB0_197:
	ld.global.u32 	%r169, [%rd1+312];
	setp.le.s32 	%p42, %r169, %r286;
	@%p42 bra 	$L__BB0_199;
	st.global.u32 	[%rd3+28], %r169;
	mov.u32 	%r286, %r169;
$L__BB0_199:
	ld.global.u32 	%r171, [%rd1+316];
	setp.le.s32 	%p43, %r171, %r286;
	@%p43 bra 	$L__BB0_201;
	st.global.u32 	[%rd3+28], %r171;
	mov.u32 	%r286, %r171;
$L__BB0_201:
	st.global.u32 	[%rd2+28], %r286;
	bra.uni 	$L__BB0_223;
$L__BB0_202:
	ld.global.u32 	%r296, [%rd3+32];
	ld.global.u32 	%r4, [%rd1+320];
	setp.gt.s32 	%p24, %r4, %r296;
	@%p24 bra 	$L__BB0_203;
	bra.uni 	$L__BB0_204;
$L__BB0_203:
	st.global.u32 	[%rd3+32], %r4;
	mov.u32 	%r296, %r4;
$L__BB0_204:
	ld.global.u32 	%r174, [%rd1+324];
	setp.le.s32 	%p25, %r174, %r296;
	@%p25 bra 	$L__BB0_206;
	st.global.u32 	[%rd3+32], %r174;
	mov.u32 	%r296, %r174;
$L__BB0_206:
	ld.global.u32 	%r176, [%rd1+328];
	setp.le.s32 	%p26, %r176, %r296;
	@%p26 bra 	$L__BB0_208;
	st.global.u32 	[%rd3+32], %r176;
	mov.u32 	%r296, %r176;
$L__BB0_208:
	ld.global.u32 	%r178, [%rd1+332];
	setp.le.s32 	%p27, %r178, %r296;
	@%p27 bra 	$L__BB0_210;
	st.global.u32 	[%rd3+32], %r178;
	mov.u32 	%r296, %r178;
$L__BB0_210:
	ld.global.u32 	%r180, [%rd1+336];
	setp.le.s32 	%p28, %r180, %r296;
	@%p28 bra 	$L__BB0_212;
	st.global.u32 	[%rd3+32], %r180;
	mov.u32 	%r296, %r180;
$L__BB0_212:
	ld.global.u32 	%r182, [%rd1+340];
	setp.le.s32 	%p29, %r182, %r296;
	@%p29 bra 	$L__BB0_214;
	st.global.u32 	[%rd3+32], %r182;
	mov.u32 	%r296, %r182;
$L__BB0_214:
	ld.global.u32 	%r184, [%rd1+344];
	setp.le.s32 	%p30, %r184, %r296;
	@%p30 bra 	$L__BB0_216;
	st.global.u32 	[%rd3+32], %r184;
	mov.u32 	%r296, %r184;
$L__BB0_216:
	ld.global.u32 	%r186, [%rd1+348];
	setp.le.s32 	%p31, %r186, %r296;
	@%p31 bra 	$L__BB0_218;
	st.global.u32 	[%rd3+32], %r186;
	mov.u32 	%r296, %r186;
$L__BB0_218:
	ld.global.u32 	%r188, [%rd1+352];
	setp.le.s32 	%p32, %r188, %r296;
	@%p32 bra 	$L__BB0_220;
	st.global.u32 	[%rd3+32], %r188;
	mov.u32 	%r296, %r188;
$L__BB0_220:
	ld.global.u32 	%r190, [%rd1+356];
	setp.le.s32 	%p33, %r190, %r296;
	@%p33 bra 	$L__BB0_222;
	st.global.u32 	[%rd3+32], %r190;
	mov.u32 	%r296, %r190;
$L__BB0_222:
	st.global.u32 	[%rd2+32], %r296;
$L__BB0_223:
	ret;

}
	// .globl	_Z4max2PiS_S_
.visible .entry _Z4max2PiS_S_(
	.param .u64 .ptr .align 1 _Z4max2PiS_S__param_0,
	.param .u64 .ptr .align 1 _Z4max2PiS_S__param_1,
	.param .u64 .ptr .align 1 _Z4max2PiS_S__param_2
)
{
	.reg .pred 	%p<3>;
	.reg .b32 	%r<25>;
	.reg .b64 	%rd<7>;

	ld.param.u64 	%rd4, [_Z4max2PiS_S__param_0];
	ld.param.u64 	%rd2, [_Z4max2PiS_S__param_1];
	ld.param.u64 	%rd3, [_Z4max2PiS_S__param_2];
	cvta.to.global.u64 	%rd1, %rd4;
	mov.u32 	%r2, %ctaid.x;
	mov.u32 	%r3, %ntid.x;
	mov.u32 	%r4, %tid.x;
	mad.lo.s32 	%r1, %r2, %r3, %r4;
	setp.eq.s32 	%p1, %r1, 1;
	@%p1 bra 	$L__BB1_3;
	setp.ne.s32 	%p2, %r1, 0;
	@%p2 bra 	$L__BB1_4;
	cvta.to.global.u64 	%rd6, %rd2;
	ld.global.u32 	%r15, [%rd1];
	ld.global.u32 	%r16, [%rd1+4];
	max.s32 	%r17, %r15, %r16;
	ld.global.u32 	%r18, [%rd1+8];
	max.s32 	%r19, %r17, %r18;
	ld.global.u32 	%r20, [%rd1+12];
	max.s32 	%r21, %r19, %r20;
	ld.global.u32 	%r22, [%rd1+16];
	max.s32 	%r23, %r21, %r22;
	max.s32 	%r24, %r23, -9999;
	st.global.u32 	[%rd6], %r24;
	bra.uni 	$L__BB1_4;
$L__BB1_3:
	cvta.to.global.u64 	%rd5, %rd3;
	ld.global.u32 	%r5, [%rd1+20];
	ld.global.u32 	%r6, [%rd1+24];
	max.s32 	%r7, %r5, %r6;
	ld.global.u32 	%r8, [%rd1+28];
	max.s32 	%r9, %r7, %r8;
	ld.global.u32 	%r10, [%rd1+32];
	max.s32 	%r11, %r9, %r10;
	ld.global.u32 	%r12, [%rd1+36];
	max.s32 	%r13, %r11, %r12;
	max.s32 	%r14, %r13, -9999;
	st.global.u32 	[%rd5], %r14;
$L__BB1_4:
	ret;

}


// ===== COMPILED SASS (sm_100) =====

	.target	sm_100

	.elftype	@"ET_EXEC"


//--------------------- .note.nv.tkinfo           --------------------------
	.section	.note.nv.tkinfo,"",@"SHT_NOTE"
	.sectionflags	@"SHF_NOTE_NV_TKINFO"
	.tkinfo
        /*0018*/ 	.word	0x00000002
        /*0030*/ 	.string	""
        /*0030*/ 	.string	"ptxas"
        /*0030*/ 	.string	"Cuda compilation tools, release 13.0, V13.0.88"
        /*0030*/ 	.string	"Build cuda_13.0.r13.0/compiler.36424714_0"
        /*0030*/ 	.string	"-arch sm_100 -m 64 "



//--------------------- .note.nv.cuinfo           --------------------------
	.section	.note.nv.cuinfo,"",@"SHT_NOTE"
	.sectionflags	@"SHF_NOTE_NV_CUINFO"
        /*0018*/ 	.short	0x0002
        /*001a*/ 	.short	0x0064
        /*001c*/ 	.short	0x0082
	.zero		2


//--------------------- .nv.info                  --------------------------
	.section	.nv.info,"",@"SHT_CUDA_INFO"
	.align	4


	//----- nvinfo : EIATTR_REGCOUNT
	.align		4
        /*0000*/ 	.byte	0x04, 0x2f
        /*0002*/ 	.short	(.L_1 - .L_0)
	.align		4
.L_0:
        /*0004*/ 	.word	index@(_Z3maxPiS_S_)
        /*0008*/ 	.word	0x00000012


	//----- nvinfo : EIATTR_FRAME_SIZE
	.align		4
.L_1:
        /*000c*/ 	.byte	0x04, 0x11
        /*000e*/ 	.short	(.L_3 - .L_2)
	.align		4
.L_2:
        /*0010*/ 	.word	index@(_Z3maxPiS_S_)
        /*0014*/ 	.word	0x00000000


	//----- nvinfo : EIATTR_REGCOUNT
	.align		4
.L_3:
        /*0018*/ 	.byte	0x04, 0x2f
        /*001a*/ 	.short	(.L_5 - .L_4)
	.align		4
.L_4:
        /*001c*/ 	.word	index@(_Z4max2PiS_S_)
        /*0020*/ 	.word	0x0000000c


	//----- nvinfo : EIATTR_FRAME_SIZE
	.align		4
.L_5:
        /*0024*/ 	.byte	0x04, 0x11
        /*0026*/ 	.short	(.L_7 - .L_6)
	.align		4
.L_6:
        /*0028*/ 	.word	index@(_Z4max2PiS_S_)
        /*002c*/ 	.word	0x00000000


	//----- nvinfo : EIATTR_MIN_STACK_SIZE
	.align		4
.L_7:
        /*0030*/ 	.byte	0x04, 0x12
        /*0032*/ 	.short	(.L_9 - .L_8)
	.align		4
.L_8:
        /*0034*/ 	.word	index@(_Z4max2PiS_S_)
        /*0038*/ 	.word	0x00000000


	//----- nvinfo : EIATTR_MIN_STACK_SIZE
	.align		4
.L_9:
        /*003c*/ 	.byte	0x04, 0x12
        /*003e*/ 	.short	(.L_11 - .L_10)
	.align		4
.L_10:
        /*0040*/ 	.word	index@(_Z3maxPiS_S_)
        /*0044*/ 	.word	0x00000000
.L_11:


//--------------------- .nv.compat                --------------------------
	.section	.nv.compat,"",@"SHT_CUDA_COMPAT_INFO"
	.align	4
        /*0000*/ 	.byte	0x02, 0x09, 0x00, 0x00, 0x02, 0x02, 0x01, 0x00, 0x02, 0x05, 0x05, 0x00, 0x03, 0x07, 0x01, 0x01
        /*0010*/ 	.byte	0x02, 0x03, 0x00, 0x00, 0x02, 0x06, 0x01, 0x00, 0x04, 0x0b, 0x08, 0x00, 0x09, 0x00, 0x00, 0x00
        /*0020*/ 	.byte	0x00, 0x00, 0x00, 0x00


//--------------------- .nv.info._Z4max2PiS_S_    --------------------------
	.section	.nv.info._Z4max2PiS_S_,"",@"SHT_CUDA_INFO"
	.sectionflags	@""
	.align	4


	//----- nvinfo : EIATTR_CUDA_API_VERSION
	.align		4
        /*0000*/ 	.byte	0x04, 0x37
        /*0002*/ 	.short	(.L_13 - .L_12)
.L_12:
        /*0004*/ 	.word	0x00000082


	//----- nvinfo : EIATTR_KPARAM_INFO
	.align		4
.L_13:
        /*0008*/ 	.byte	0x04, 0x17
        /*000a*/ 	.short	(.L_15 - .L_14)
.L_14:
        /*000c*/ 	.word	0x00000000
        /*0010*/ 	.short	0x0002
        /*0012*/ 	.short	0x0010
        /*0014*/ 	.byte	0x00, 0xf5, 0x21, 0x00


	//----- nvinfo : EIATTR_KPARAM_INFO
	.align		4
.L_15:
        /*0018*/ 	.byte	0x04, 0x17
        /*001a*/ 	.short	(.L_17 - .L_16)
.L_16:
        /*001c*/ 	.word	0x00000000
        /*0020*/ 	.short	0x0001
        /*0022*/ 	.short	0x0008
        /*0024*/ 	.byte	0x00, 0xf5, 0x21, 0x00


	//----- nvinfo : EIATTR_KPARAM_INFO
	.align		4
.L_17:
        /*0028*/ 	.byte	0x04, 0x17
        /*002a*/ 	.short	(.L_19 - .L_18)
.L_18:
        /*002c*/ 	.word	0x00000000
        /*0030*/ 	.short	0x0000
        /*0032*/ 	.short	0x0000
        /*0034*/ 	.byte	0x00, 0xf5, 0x21, 0x00


	//----- nvinfo : EIATTR_SPARSE_MMA_MASK
	.align		4
.L_19:
        /*0038*/ 	.byte	0x03, 0x50
        /*003a*/ 	.short	0x0000


	//----- nvinfo : EIATTR_MAXREG_COUNT
	.align		4
        /*003c*/ 	.byte	0x03, 0x1b
        /*003e*/ 	.short	0x00ff


	//----- nvinfo : EIATTR_MERCURY_ISA_VERSION
	.align		4
        /*0040*/ 	.byte	0x03, 0x5f
        /*0042*/ 	.short	0x0101


	//----- nvinfo : EIATTR_VRC_CTA_INIT_COUNT
	.align		4
        /*0044*/ 	.byte	0x02, 0x4a
	.zero		1
	.zero		1


	//----- nvinfo : EIATTR_EXIT_INSTR_OFFSETS
	.align		4
        /*0048*/ 	.byte	0x04, 0x1c
        /*004a*/ 	.short	(.L_21 - .L_20)


	//   ....[0]....
.L_20:
        /*004c*/ 	.word	0x00000090


	//   ....[1]....
        /*0050*/ 	.word	0x00000150


	//   ....[2]....
        /*0054*/ 	.word	0x00000210


	//----- nvinfo : EIATTR_CRS_STACK_SIZE
	.align		4
.L_21:
        /*0058*/ 	.byte	0x04, 0x1e
        /*005a*/ 	.short	(.L_23 - .L_22)
.L_22:
        /*005c*/ 	.word	0x00000000


	//----- nvinfo : EIATTR_CBANK_PARAM_SIZE
	.align		4
.L_23:
        /*0060*/ 	.byte	0x03, 0x19
        /*0062*/ 	.short	0x0018


	//----- nvinfo : EIATTR_PARAM_CBANK
	.align		4
        /*0064*/ 	.byte	0x04, 0x0a
        /*0066*/ 	.short	(.L_25 - .L_24)
	.align		4
.L_24:
        /*0068*/ 	.word	index@(.nv.constant0._Z4max2PiS_S_)
        /*006c*/ 	.short	0x0380
        /*006e*/ 	.short	0x0018


	//----- nvinfo : EIATTR_SW_WAR
	.align		4
.L_25:
        /*0070*/ 	.byte	0x04, 0x36
        /*0072*/ 	.short	(.L_27 - .L_26)
.L_26:
        /*0074*/ 	.word	0x00000008
.L_27:


//--------------------- .nv.info._Z3maxPiS_S_     --------------------------
	.section	.nv.info._Z3maxPiS_S_,"",@"SHT_CUDA_INFO"
	.sectionflags	@""
	.align	4


	//----- nvinfo : EIATTR_CUDA_API_VERSION
	.align		4
        /*0000*/ 	.byte	0x04, 0x37
        /*0002*/ 	.short	(.L_29 - .L_28)
.L_28:
        /*0004*/ 	.word	0x00000082


	//----- nvinfo : EIATTR_KPARAM_INFO
	.align		4
.L_29:
        /*0008*/ 	.byte	0x04, 0x17
        /*000a*/ 	.short	(.L_31 - .L_30)
.L_30:
        /*000c*/ 	.word	0x00000000
        /*0010*/ 	.short	0x0002
        /*0012*/ 	.short	0x0010
        /*0014*/ 	.byte	0x00, 0xf5, 0x21, 0x00


	//----- nvinfo : EIATTR_KPARAM_INFO
	.align		4
.L_31:
        /*0018*/ 	.byte	0x04, 0x17
        /*001a*/ 	.short	(.L_33 - .L_32)
.L_32:
        /*001c*/ 	.word	0x00000000
        /*0020*/ 	.short	0x0001
        /*0022*/ 	.short	0x0008
        /*0024*/ 	.byte	0x00, 0xf5, 0x21, 0x00


	//----- nvinfo : EIATTR_KPARAM_INFO
	.align		4
.L_33:
        /*0028*/ 	.byte	0x04, 0x17
        /*002a*/ 	.short	(.L_35 - .L_34)
.L_34:
        /*002c*/ 	.word	0x00000000
        /*0030*/ 	.short	0x0000
        /*0032*/ 	.short	0x0000
        /*0034*/ 	.byte	0x00, 0xf5, 0x21, 0x00


	//----- nvinfo : EIATTR_SPARSE_MMA_MASK
	.align		4
.L_35:
        /*0038*/ 	.byte	0x03, 0x50
        /*003a*/ 	.short	0x0000


	//----- nvinfo : EIATTR_MAXREG_COUNT
	.align		4
        /*003c*/ 	.byte	0x03, 0x1b
        /*003e*/ 	.short	0x00ff


	//----- nvinfo : EIATTR_MERCURY_ISA_VERSION
	.align		4
        /*0040*/ 	.byte	0x03, 0x5f
        /*0042*/ 	.short	0x0101


	//----- nvinfo : EIATTR_VRC_CTA_INIT_COUNT
	.align		4
        /*0044*/ 	.byte	0x02, 0x4a
	.zero		1
	.zero		1


	//----- nvinfo : EIATTR_EXIT_INSTR_OFFSETS
	.align		4
        /*0048*/ 	.byte	0x04, 0x1c
        /*004a*/ 	.short	(.L_37 - .L_36)


	//   ....[0]....
.L_36:
        /*004c*/ 	.word	0x000003d0


	//   ....[1]....
        /*0050*/ 	.word	0x000006b0


	//   ....[2]....
        /*0054*/ 	.word	0x000009f0


	//   ....[3]....
        /*0058*/ 	.word	0x00000cd0


	//   ....[4]....
        /*005c*/ 	.word	0x00000fb0


	//   ....[5]....
        /*0060*/ 	.word	0x00001310


	//   ....[6]....
        /*0064*/ 	.word	0x000015f0


	//   ....[7]....
        /*0068*/ 	.word	0x00001670


	//   ....[8]....
        /*006c*/ 	.word	0x00001950


	//   ....[9]....
        /*0070*/ 	.word	0x00001c30


	//   ....[10]....
        /*0074*/ 	.word	0x00001f20


	//----- nvinfo : EIATTR_INDIRECT_BRANCH_TARGETS
	.align		4
.L_37:
        /*0078*/ 	.byte	0x04, 0x34
        /*007a*/ 	.short	(.L_39 - .L_38)


	//   ....[0]....
.L_38:
        /*007c*/ 	.word	.L_x_7@srel
        /*0080*/ 	.short	0x0
        /*0082*/ 	.short	0x0
        /*0084*/ 	.word	0x3
        /*0088*/ 	.word	.L_x_8@srel
        /*008c*/ 	.word	.L_x_9@srel
        /*0090*/ 	.word	.L_x_10@srel


	//   ....[1]....
        /*0094*/ 	.word	.L_x_11@srel
        /*0098*/ 	.short	0x0
        /*009a*/ 	.short	0x0
        /*009c*/ 	.word	0x4
        /*00a0*/ 	.word	.L_x_12@srel
        /*00a4*/ 	.word	.L_x_13@srel
        /*00a8*/ 	.word	.L_x_14@srel
        /*00ac*/ 	.word	.L_x_10@srel


	//   ....[2]....
        /*00b0*/ 	.word	.L_x_16@srel
        /*00b4*/ 	.short	0x0
        /*00b6*/ 	.short	0x0
        /*00b8*/ 	.word	0x3
        /*00bc*/ 	.word	.L_x_17@srel
        /*00c0*/ 	.word	.L_x_18@srel
        /*00c4*/ 	.word	.L_x_10@srel


	//   ....[3]....
        /*00c8*/ 	.word	.L_x_20@srel
        /*00cc*/ 	.short	0x0
        /*00ce*/ 	.short	0x0
        /*00d0*/ 	.word	0x3
        /*00d4*/ 	.word	.L_x_21@srel
        /*00d8*/ 	.word	.L_x_22@srel
        /*00dc*/ 	.word	.L_x_23@srel


	//----- nvinfo : EIATTR_CRS_STACK_SIZE
	.align		4
.L_39:
        /*00e0*/ 	.byte	0x04, 0x1e
        /*00e2*/ 	.short	(.L_41 - .L_40)
.L_40:
        /*00e4*/ 	.word	0x00000000


	//----- nvinfo : EIATTR_CBANK_PARAM_SIZE
	.align		4
.L_41:
        /*00e8*/ 	.byte	0x03, 0x19
        /*00ea*/ 	.short	0x0018


	//----- nvinfo : EIATTR_PARAM_CBANK
	.align		4
        /*00ec*/ 	.byte	0x04, 0x0a
        /*00ee*/ 	.short	(.L_43 - .L_42)
	.align		4
.L_42:
        /*00f0*/ 	.word	index@(.nv.constant0._Z3maxPiS_S_)
        /*00f4*/ 	.short	0x0380
        /*00f6*/ 	.short	0x0018


	//----- nvinfo : EIATTR_SW_WAR
	.align		4
.L_43:
        /*00f8*/ 	.byte	0x04, 0x36
        /*00fa*/ 	.short	(.L_45 - .L_44)
.L_44:
        /*00fc*/ 	.word	0x00000008
.L_45:


//--------------------- .nv.callgraph             --------------------------
	.section	.nv.callgraph,"",@"SHT_CUDA_CALLGRAPH"
	.align	4
	.sectionentsize	8
	.align		4
        /*0000*/ 	.word	0x00000000
	.align		4
        /*0004*/ 	.word	0xffffffff
	.align		4
        /*0008*/ 	.word	0x00000000
	.align		4
        /*000c*/ 	.word	0xfffffffe
	.align		4
        /*0010*/ 	.word	0x00000000
	.align		4
        /*0014*/ 	.word	0xfffffffd
	.align		4
        /*0018*/ 	.word	0x00000000
	.align		4
        /*001c*/ 	.word	0xfffffffc


//--------------------- .nv.constant2._Z3maxPiS_S_ --------------------------
	.section	.nv.constant2._Z3maxPiS_S_,"a",@progbits
	.sectionflags	@""
	.align	4
.nv.constant2._Z3maxPiS_S_:
        /*0000*/ 	.byte	0xe0, 0x03, 0x00, 0x00, 0x00, 0x01, 0x00, 0x00, 0x10, 0x1f, 0x00, 0x00, 0x00, 0x0a, 0x00, 0x00
        /*0010*/ 	.byte	0xe0, 0x0c, 0x00, 0x00, 0x20, 0x07, 0x00, 0x00, 0x10, 0x1f, 0x00, 0x00, 0x20, 0x13, 0x00, 0x00
        /*0020*/ 	.byte	0x40, 0x10, 0x00, 0x00, 0x10, 0x1f, 0x00, 0x00, 0x60, 0x19, 0x00, 0x00, 0x40, 0x1c, 0x00, 0x00
        /*0030*/ 	.byte	0x60, 0x16, 0x00, 0x00


//--------------------- .text._Z4max2PiS_S_       --------------------------
	.section	.text._Z4max2PiS_S_,"ax",@progbits
	.align	128
        .global         _Z4max2PiS_S_
        .type           _Z4max2PiS_S_,@function
        .size           _Z4max2PiS_S_,(.L_x_24 - _Z4max2PiS_S_)
        .other          _Z4max2PiS_S_,@"STO_CUDA_ENTRY STV_DEFAULT"
_Z4max2PiS_S_:
.text._Z4max2PiS_S_:
[----:B------:R-:W-:Y:S01]  /*0000*/  LDC R1, c[0x0][0x37c] ;  /* 0x0000df00ff017b82 */ /* 0x000fe20000000800 */
[----:B------:R-:W0:Y:S07]  /*0010*/  S2R R3, SR_TID.X ;  /* 0x0000000000037919 */ /* 0x000e2e0000002100 */
[----:B------:R-:W0:Y:S08]  /*0020*/  S2UR UR4, SR_CTAID.X ;  /* 0x00000000000479c3 */ /* 0x000e300000002500 */
[----:B------:R-:W0:Y:S02]  /*0030*/  LDC R0, c[0x0][0x360] ;  /* 0x0000d800ff007b82 */ /* 0x000e240000000800 */
[----:B0-----:R-:W-:Y:S01]  /*0040*/  IMAD R0, R0, UR4, R3 ;  /* 0x0000000400007c24 */ /* 0x001fe2000f8e0203 */
[----:B------:R-:W0:Y:S04]  /*0050*/  LDCU.64 UR4, c[0x0][0x358] ;  /* 0x00006b00ff0477ac */ /* 0x000e280008000a00 */
[----:B------:R-:W-:-:S13]  /*0060*/  ISETP.NE.AND P0, PT, R0, 0x1, PT ;  /* 0x000000010000780c */ /* 0x000fda0003f05270 */
[----:B------:R-:W-:Y:S05]  /*0070*/  @!P0 BRA `(.L_x_0) ;  /* 0x0000000000388947 */ /* 0x000fea0003800000 */
[----:B------:R-:W-:-:S13]  /*0080*/  ISETP.NE.AND P0, PT, R0, RZ, PT ;  /* 0x000000ff0000720c */ /* 0x000fda0003f05270 */
[----:B0-----:R-:W-:Y:S05]  /*0090*/  @P0 EXIT ;  /* 0x000000000000094d */ /* 0x001fea0003800000 */
[----:B------:R-:W0:Y:S02]  /*00a0*/  LDC.64 R2, c[0x0][0x380] ;  /* 0x0000e000ff027b82 */ /* 0x000e240000000a00 */
[----:B0-----:R-:W2:Y:S04]  /*00b0*/  LDG.E R0, desc[UR4][R2.64] ;  /* 0x0000000402007981 */ /* 0x001ea8000c1e1900 */
[----:B------:R-:W2:Y:S04]  /*00c0*/  LDG.E R7, desc[UR4][R2.64+0x4] ;  /* 0x0000040402077981 */ /* 0x000ea8000c1e1900 */
[----:B------:R-:W2:Y:S04]  /*00d0*/  LDG.E R6, desc[UR4][R2.64+0x8] ;  /* 0x0000080402067981 */ /* 0x000ea8000c1e1900 */
[----:B------:R-:W3:Y:S04]  /*00e0*/  LDG.E R9, desc[UR4][R2.64+0xc] ;  /* 0x00000c0402097981 */ /* 0x000ee8000c1e1900 */
[----:B------:R-:W3:Y:S01]  /*00f0*/  LDG.E R8, desc[UR4][R2.64+0x10] ;  /* 0x0000100402087981 */ /* 0x000ee2000c1e1900 */
[----:B------:R-:W0:Y:S01]  /*0100*/  LDC.64 R4, c[0x0][0x388] ;  /* 0x0000e200ff047b82 */ /* 0x000e220000000a00 */
[----:B--2---:R-:W-:-:S04]  /*0110*/  VIMNMX3 R0, R0, R7, R6, !PT ;  /* 0x000000070000720f */ /* 0x004fc80007800106 */
[----:B---3--:R-:W-:-:S04]  /*0120*/  VIMNMX3 R0, R0, R9, R8, !PT ;  /* 0x000000090000720f */ /* 0x008fc80007800108 */
[----:B------:R-:W-:-:S05]  /*0130*/  VIMNMX R7, PT, PT, R0, -0x270f, !PT ;  /* 0xffffd8f100077848 */ /* 0x000fca0007fe0100 */
[----:B0-----:R-:W-:Y:S01]  /*0140*/  STG.E desc[UR4][R4.64], R7 ;  /* 0x0000000704007986 */ /* 0x001fe2000c101904 */
[----:B------:R-:W-:Y:S05]  /*0150*/  EXIT ;  /* 0x000000000000794d */ /* 0x000fea0003800000 */
.L_x_0:
        /* <DEDUP_REMOVED lines=12> */
.L_x_1:
[----:B------:R-:W-:-:S00]  /*0220*/  BRA `(.L_x_1) ;  /* 0xfffffffc00fc7947 */ /* 0x000fc0000383ffff */
[----:B------:R-:W-:-:S00]  /*0230*/  NOP ;  /* 0x0000000000007918 */ /* 0x000fc00000000000 */
        /* <DEDUP_REMOVED lines=12> */
.L_x_24:


//--------------------- .text._Z3maxPiS_S_        --------------------------
	.section	.text._Z3maxPiS_S_,"ax",@progbits
	.align	128
        .global         _Z3maxPiS_S_
        .type           _Z3maxPiS_S_,@function
        .size           _Z3maxPiS_S_,(.L_x_25 - _Z3maxPiS_S_)
        .other          _Z3maxPiS_S_,@"STO_CUDA_ENTRY STV_DEFAULT"
_Z3maxPiS_S_:
.text._Z3maxPiS_S_:
[----:B------:R-:W-:Y:S01]  /*0000*/  LDC R1, c[0x0][0x37c] ;  /* 0x0000df00ff017b82 */ /* 0x000fe20000000800 */
[----:B------:R-:W0:Y:S07]  /*0010*/  S2R R3, SR_TID.X ;  /* 0x0000000000037919 */ /* 0x000e2e0000002100 */
[----:B------:R-:W0:Y:S01]  /*0020*/  S2UR UR6, SR_CTAID.X ;  /* 0x00000000000679c3 */ /* 0x000e220000002500 */
[----:B------:R-:W1:Y:S01]  /*0030*/  LDCU.64 UR4, c[0x0][0x358] ;  /* 0x00006b00ff0477ac */ /* 0x000e620008000a00 */
[----:B------:R-:W-:Y:S06]  /*0040*/  BSSY.RECONVERGENT B0, `(.L_x_2) ;  /* 0x00001ed000007945 */ /* 0x000fec0003800200 */
[----:B------:R-:W0:Y:S02]  /*0050*/  LDC R0, c[0x0][0x360] ;  /* 0x0000d800ff007b82 */ /* 0x000e240000000800 */
[----:B0-----:R-:W-:-:S05]  /*0060*/  IMAD R0, R0, UR6, R3 ;  /* 0x0000000600007c24 */ /* 0x001fca000f8e0203 */
[----:B------:R-:W-:-:S13]  /*0070*/  ISETP.GT.AND P0, PT, R0, 0x4, PT ;  /* 0x000000040000780c */ /* 0x000fda0003f04270 */
[----:B-1----:R-:W-:Y:S05]  /*0080*/  @P0 BRA `(.L_x_3) ;  /* 0x0000000c00cc0947 */ /* 0x002fea0003800000 */
[----:B------:R-:W-:-:S13]  /*0090*/  ISETP.GT.AND P0, PT, R0, 0x1, PT ;  /* 0x000000010000780c */ /* 0x000fda0003f04270 */
[----:B------:R-:W-:Y:S05]  /*00a0*/  @P0 BRA `(.L_x_4) ;  /* 0x0000000400840947 */ /* 0x000fea0003800000 */
[----:B------:R-:W-:-:S05]  /*00b0*/  VIMNMX.U32 R0, PT, PT, R0, 0x2, PT ;  /* 0x0000000200007848 */ /* 0x000fca0003fe0000 */
[----:B------:R-:W-:-:S04]  /*00c0*/  IMAD.SHL.U32 R0, R0, 0x4, RZ ;  /* 0x0000000400007824 */ /* 0x000fc800078e00ff */
[----:B------:R-:W0:Y:S02]  /*00d0*/  LDC R2, c[0x2][R0] ;  /* 0x0080000000027b82 */ /* 0x000e240000000800 */
[----:B0-----:R-:W-:-:S04]  /*00e0*/  SHF.R.S32.HI R3, RZ, 0x1f, R2 ;  /* 0x0000001fff037819 */ /* 0x001fc80000011402 */
.L_x_7:
[----:B------:R-:W-:Y:S05]  /*00f0*/  BRX R2 -0x100                         (*"BRANCH_TARGETS .L_x_8,.L_x_9,.L_x_10"*) ;  /* 0xfffffffc02c07949 */ /* 0x000fea000383ffff */
.L_x_9:
[----:B------:R-:W0:Y:S08]  /*0100*/  LDC.64 R2, c[0x0][0x390] ;  /* 0x0000e400ff027b82 */ /* 0x000e300000000a00 */
[----:B------:R-:W1:Y:S01]  /*0110*/  LDC.64 R4, c[0x0][0x380] ;  /* 0x0000e000ff047b82 */ /* 0x000e620000000a00 */
[----:B0-----:R-:W2:Y:S04]  /*0120*/  LDG.E R0, desc[UR4][R2.64+0x4] ;  /* 0x0000040402007981 */ /* 0x001ea8000c1e1900 */
[----:B-1----:R-:W2:Y:S02]  /*0130*/  LDG.E R7, desc[UR4][R4.64+0x28] ;  /* 0x0000280404077981 */ /* 0x002ea4000c1e1900 */
[----:B--2---:R-:W-:-:S13]  /*0140*/  ISETP.GT.AND P0, PT, R7, R0, PT ;  /* 0x000000000700720c */ /* 0x004fda0003f04270 */
[----:B------:R0:W-:Y:S04]  /*0150*/  @P0 STG.E desc[UR4][R2.64+0x4], R7 ;  /* 0x0000040702000986 */ /* 0x0001e8000c101904 */
[----:B------:R-:W2:Y:S01]  /*0160*/  LDG.E R9, desc[UR4][R4.64+0x2c] ;  /* 0x00002c0404097981 */ /* 0x000ea2000c1e1900 */
[----:B------:R-:W-:-:S05]  /*0170*/  @P0 IMAD.MOV.U32 R0, RZ, RZ, R7 ;  /* 0x000000ffff000224 */ /* 0x000fca00078e0007 */
[----:B--2---:R-:W-:-:S13]  /*0180*/  ISETP.GT.AND P0, PT, R9, R0, PT ;  /* 0x000000000900720c */ /* 0x004fda0003f04270 */
[----:B------:R1:W-:Y:S04]  /*0190*/  @P0 STG.E desc[UR4][R2.64+0x4], R9 ;  /* 0x0000040902000986 */ /* 0x0003e8000c101904 */
[----:B------:R-:W2:Y:S01]  /*01a0*/  LDG.E R11, desc[UR4][R4.64+0x30] ;  /* 0x00003004040b7981 */ /* 0x000ea2000c1e1900 */
[----:B------:R-:W-:-:S05]  /*01b0*/  @P0 IMAD.MOV.U32 R0, RZ, RZ, R9 ;  /* 0x000000ffff000224 */ /* 0x000fca00078e0009 */
[----:B--2---:R-:W-:-:S13]  /*01c0*/  ISETP.GT.AND P0, PT, R11, R0, PT ;  /* 0x000000000b00720c */ /* 0x004fda0003f04270 */
[----:B------:R2:W-:Y:S04]  /*01d0*/  @P0 STG.E desc[UR4][R2.64+0x4], R11 ;  /* 0x0000040b02000986 */ /* 0x0005e8000c101904 */
[----:B------:R-:W3:Y:S01]  /*01e0*/  LDG.E R13, desc[UR4][R4.64+0x34] ;  /* 0x00003404040d7981 */ /* 0x000ee2000c1e1900 */
[----:B------:R-:W-:-:S05]  /*01f0*/  @P0 IMAD.MOV.U32 R0, RZ, RZ, R11 ;  /* 0x000000ffff000224 */ /* 0x000fca00078e000b */
[----:B---3--:R-:W-:-:S13]  /*0200*/  ISETP.GT.AND P0, PT, R13, R0, PT ;  /* 0x000000000d00720c */ /* 0x008fda0003f04270 */
[----:B------:R3:W-:Y:S04]  /*0210*/  @P0 STG.E desc[UR4][R2.64+0x4], R13 ;  /* 0x0000040d02000986 */ /* 0x0007e8000c101904 */
[----:B0-----:R-:W4:Y:S01]  /*0220*/  LDG.E R7, desc[UR4][R4.64+0x38] ;  /* 0x0000380404077981 */ /* 0x001f22000c1e1900 */
[----:B------:R-:W-:-:S05]  /*0230*/  @P0 IMAD.MOV.U32 R0, RZ, RZ, R13 ;  /* 0x000000ffff000224 */ /* 0x000fca00078e000d */
[----:B----4-:R-:W-:-:S13]  /*0240*/  ISETP.GT.AND P0, PT, R7, R0, PT ;  /* 0x000000000700720c */ /* 0x010fda0003f04270 */
[----:B------:R-:W-:Y:S04]  /*0250*/  @P0 STG.E desc[UR4][R2.64+0x4], R7 ;  /* 0x0000040702000986 */ /* 0x000fe8000c101904 */
[----:B-1----:R-:W4:Y:S01]  /*0260*/  LDG.E R9, desc[UR4][R4.64+0x3c] ;  /* 0x00003c0404097981 */ /* 0x002f22000c1e1900 */
[----:B------:R-:W-:-:S05]  /*0270*/  @P0 IMAD.MOV.U32 R0, RZ, RZ, R7 ;  /* 0x000000ffff000224 */ /* 0x000fca00078e0007 */
[----:B----4-:R-:W-:-:S13]  /*0280*/  ISETP.GT.AND P0, PT, R9, R0, PT ;  /* 0x000000000900720c */ /* 0x010fda0003f04270 */
[----:B------:R0:W-:Y:S04]  /*0290*/  @P0 STG.E desc[UR4][R2.64+0x4], R9 ;  /* 0x0000040902000986 */ /* 0x0001e8000c101904 */
[----:B--2---:R-:W2:Y:S01]  /*02a0*/  LDG.E R11, desc[UR4][R4.64+0x40] ;  /* 0x00004004040b7981 */ /* 0x004ea2000c1e1900 */
[----:B------:R-:W-:-:S05]  /*02b0*/  @P0 IMAD.MOV.U32 R0, RZ, RZ, R9 ;  /* 0x000000ffff000224 */ /* 0x000fca00078e0009 */
[----:B--2---:R-:W-:-:S13]  /*02c0*/  ISETP.GT.AND P0, PT, R11, R0, PT ;  /* 0x000000000b00720c */ /* 0x004fda0003f04270 */
[----:B------:R-:W-:Y:S04]  /*02d0*/  @P0 STG.E desc[UR4][R2.64+0x4], R11 ;  /* 0x0000040b02000986 */ /* 0x000fe8000c101904 */
[----:B---3--:R-:W2:Y:S01]  /*02e0*/  LDG.E R13, desc[UR4][R4.64+0x44] ;  /* 0x00004404040d7981 */ /* 0x008ea2000c1e1900 */
[----:B------:R-:W-:-:S05]  /*02f0*/  @P0 IMAD.MOV.U32 R0, RZ, RZ, R11 ;  /* 0x000000ffff000224 */ /* 0x000fca00078e000b */
[----:B--2---:R-:W-:-:S13]  /*0300*/  ISETP.GT.AND P0, PT, R13, R0, PT ;  /* 0x000000000d00720c */ /* 0x004fda0003f04270 */
[----:B------:R-:W-:Y:S04]  /*0310*/  @P0 STG.E desc[UR4][R2.64+0x4], R13 ;  /* 0x0000040d02000986 */ /* 0x000fe8000c101904 */
[----:B------:R-:W2:Y:S01]  /*0320*/  LDG.E R15, desc[UR4][R4.64+0x48] ;  /* 0x00004804040f7981 */ /* 0x000ea2000c1e1900 */
[----:B------:R-:W-:-:S05]  /*0330*/  @P0 IMAD.MOV.U32 R0, RZ, RZ, R13 ;  /* 0x000000ffff000224 */ /* 0x000fca00078e000d */
[----:B--2---:R-:W-:-:S13]  /*0340*/  ISETP.GT.AND P0, PT, R15, R0, PT ;  /* 0x000000000f00720c */ /* 0x004fda0003f04270 */
[----:B------:R-:W-:Y:S04]  /*0350*/  @P0 STG.E desc[UR4][R2.64+0x4], R15 ;  /* 0x0000040f02000986 */ /* 0x000fe8000c101904 */
[----:B0-----:R-:W2:Y:S01]  /*0360*/  LDG.E R9, desc[UR4][R4.64+0x4c] ;  /* 0x00004c0404097981 */ /* 0x001ea2000c1e1900 */
[----:B------:R-:W0:Y:S01]  /*0370*/  LDC.64 R6, c[0x0][0x388] ;  /* 0x0000e200ff067b82 */ /* 0x000e220000000a00 */
[----:B------:R-:W-:-:S05]  /*0380*/  @P0 IMAD.MOV.U32 R0, RZ, RZ, R15 ;  /* 0x000000ffff000224 */ /* 0x000fca00078e000f */
[----:B--2---:R-:W-:-:S13]  /*0390*/  ISETP.GT.AND P0, PT, R9, R0, PT ;  /* 0x000000000900720c */ /* 0x004fda0003f04270 */
[----:B------:R-:W-:Y:S01]  /*03a0*/  @P0 IMAD.MOV.U32 R0, RZ, RZ, R9 ;  /* 0x000000ffff000224 */ /* 0x000fe200078e0009 */
[----:B------:R-:W-:Y:S04]  /*03b0*/  @P0 STG.E desc[UR4][R2.64+0x4], R9 ;  /* 0x0000040902000986 */ /* 0x000fe8000c101904 */
[----:B0-----:R-:W-:Y:S01]  /*03c0*/  STG.E desc[UR4][R6.64+0x4], R0 ;  /* 0x0000040006007986 */ /* 0x001fe2000c101904 */
[----:B------:R-:W-:Y:S05]  /*03d0*/  EXIT ;  /* 0x000000000000794d */ /* 0x000fea0003800000 */
.L_x_8:
        /* <DEDUP_REMOVED lines=46> */
.L_x_4:
[----:B------:R-:W-:-:S05]  /*06c0*/  IMAD.MOV.U32 R3, RZ, RZ, -0x2 ;  /* 0xfffffffeff037424 */ /* 0x000fca00078e00ff */
[----:B------:R-:W-:-:S05]  /*06d0*/  VIADDMNMX.U32 R0, R0, R3, 0x3, PT ;  /* 0x0000000300007446 */ /* 0x000fca0003800003 */
[----:B------:R-:W-:-:S04]  /*06e0*/  IMAD.SHL.U32 R0, R0, 0x4, RZ ;  /* 0x0000000400007824 */ /* 0x000fc800078e00ff */
[----:B------:R-:W0:Y:S02]  /*06f0*/  LDC R2, c[0x2][R0+0xc] ;  /* 0x0080030000027b82 */ /* 0x000e240000000800 */
[----:B0-----:R-:W-:-:S04]  /*0700*/  SHF.R.S32.HI R3, RZ, 0x1f, R2 ;  /* 0x0000001fff037819 */ /* 0x001fc80000011402 */
.L_x_11:
[----:B------:R-:W-:Y:S05]  /*0710*/  BRX R2 -0x720                         (*"BRANCH_TARGETS .L_x_12,.L_x_13,.L_x_14,.L_x_10"*) ;  /* 0xfffffff802387949 */ /* 0x000fea000383ffff */
.L_x_14:
        /* <DEDUP_REMOVED lines=46> */
.L_x_12:
        /* <DEDUP_REMOVED lines=46> */
.L_x_13:
        /* <DEDUP_REMOVED lines=46> */
.L_x_3:
[----:B------:R-:W-:-:S13]  /*0fc0*/  ISETP.GT.AND P0, PT, R0, 0x6, PT ;  /* 0x000000060000780c */ /* 0x000fda0003f04270 */
[----:B------:R-:W-:Y:S05]  /*0fd0*/  @P0 BRA `(.L_x_5) ;  /* 0x0000000400880947 */ /* 0x000fea0003800000 */
[----:B------:R-:W-:-:S05]  /*0fe0*/  IMAD.MOV.U32 R3, RZ, RZ, -0x5 ;  /* 0xfffffffbff037424 */ /* 0x000fca00078e00ff */
[----:B------:R-:W-:-:S05]  /*0ff0*/  VIADDMNMX.U32 R0, R0, R3, 0x2, PT ;  /* 0x0000000200007446 */ /* 0x000fca0003800003 */
[----:B------:R-:W-:-:S04]  /*1000*/  IMAD.SHL.U32 R0, R0, 0x4, RZ ;  /* 0x0000000400007824 */ /* 0x000fc800078e00ff */
[----:B------:R-:W0:Y:S02]  /*1010*/  LDC R2, c[0x2][R0+0x1c] ;  /* 0x0080070000027b82 */ /* 0x000e240000000800 */
[----:B0-----:R-:W-:-:S04]  /*1020*/  SHF.R.S32.HI R3, RZ, 0x1f, R2 ;  /* 0x0000001fff037819 */ /* 0x001fc80000011402 */
.L_x_16:
[----:B------:R-:W-:Y:S05]  /*1030*/  BRX R2 -0x1040                        (*"BRANCH_TARGETS .L_x_17,.L_x_18,.L_x_10"*) ;  /* 0xffffffec02f07949 */ /* 0x000fea000383ffff */
.L_x_18:
        /* <DEDUP_REMOVED lines=46> */
.L_x_17:
        /* <DEDUP_REMOVED lines=46> */
.L_x_5:
[----:B------:R-:W-:-:S05]  /*1600*/  IMAD.MOV.U32 R3, RZ, RZ, -0x7 ;  /* 0xfffffff9ff037424 */ /* 0x000fca00078e00ff */
[----:B------:R-:W-:-:S05]  /*1610*/  VIADDMNMX.U32 R2, R0, R3, 0x2, PT ;  /* 0x0000000200027446 */ /* 0x000fca0003800003 */
[----:B------:R-:W-:-:S04]  /*1620*/  IMAD.SHL.U32 R4, R2, 0x4, RZ ;  /* 0x0000000402047824 */ /* 0x000fc800078e00ff */
[----:B------:R-:W0:Y:S02]  /*1630*/  LDC R2, c[0x2][R4+0x28] ;  /* 0x00800a0004027b82 */ /* 0x000e240000000800 */
[----:B0-----:R-:W-:-:S04]  /*1640*/  SHF.R.S32.HI R3, RZ, 0x1f, R2 ;  /* 0x0000001fff037819 */ /* 0x001fc80000011402 */
.L_x_20:
[----:B------:R-:W-:Y:S05]  /*1650*/  BRX R2 -0x1660                        (*"BRANCH_TARGETS .L_x_21,.L_x_22,.L_x_23"*) ;  /* 0xffffffe802687949 */ /* 0x000fea000383ffff */
.L_x_23:
[----:B------:R-:W-:-:S13]  /*1660*/  ISETP.NE.AND P0, PT, R0, 0x9, PT ;  /* 0x000000090000780c */ /* 0x000fda0003f05270 */
[----:B------:R-:W-:Y:S05]  /*1670*/  @P0 EXIT ;  /* 0x000000000000094d */ /* 0x000fea0003800000 */
        /* <DEDUP_REMOVED lines=46> */
.L_x_21:
        /* <DEDUP_REMOVED lines=46> */
.L_x_22:
        /* <DEDUP_REMOVED lines=29> */
[----:B------:R1:W-:Y:S04]  /*1e10*/  @P0 STG.E desc[UR4][R2.64+0x20], R11 ;  /* 0x0000200b02000986 */ /* 0x0003e8000c101904 */
[----:B---3--:R-:W2:Y:S01]  /*1e20*/  LDG.E R13, desc[UR4][R4.64+0x15c] ;  /* 0x00015c04040d7981 */ /* 0x008ea2000c1e1900 */
[----:B------:R-:W-:-:S05]  /*1e30*/  @P0 IMAD.MOV.U32 R0, RZ, RZ, R11 ;  /* 0x000000ffff000224 */ /* 0x000fca00078e000b */
[----:B--2---:R-:W-:-:S13]  /*1e40*/  ISETP.GT.AND P0, PT, R13, R0, PT ;  /* 0x000000000d00720c */ /* 0x004fda0003f04270 */
[----:B------:R1:W-:Y:S04]  /*1e50*/  @P0 STG.E desc[UR4][R2.64+0x20], R13 ;  /* 0x0000200d02000986 */ /* 0x0003e8000c101904 */
[----:B------:R-:W2:Y:S01]  /*1e60*/  LDG.E R15, desc[UR4][R4.64+0x160] ;  /* 0x00016004040f7981 */ /* 0x000ea2000c1e1900 */
[----:B------:R-:W-:-:S05]  /*1e70*/  @P0 IMAD.MOV.U32 R0, RZ, RZ, R13 ;  /* 0x000000ffff000224 */ /* 0x000fca00078e000d */
[----:B--2---:R-:W-:-:S13]  /*1e80*/  ISETP.GT.AND P0, PT, R15, R0, PT ;  /* 0x000000000f00720c */ /* 0x004fda0003f04270 */
[----:B------:R1:W-:Y:S04]  /*1e90*/  @P0 STG.E desc[UR4][R2.64+0x20], R15 ;  /* 0x0000200f02000986 */ /* 0x0003e8000c101904 */
[----:B0-----:R-:W2:Y:S01]  /*1ea0*/  LDG.E R9, desc[UR4][R4.64+0x164] ;  /* 0x0001640404097981 */ /* 0x001ea2000c1e1900 */
[----:B------:R-:W0:Y:S01]  /*1eb0*/  LDC.64 R6, c[0x0][0x388] ;  /* 0x0000e200ff067b82 */ /* 0x000e220000000a00 */
[----:B------:R-:W-:-:S05]  /*1ec0*/  @P0 IMAD.MOV.U32 R0, RZ, RZ, R15 ;  /* 0x000000ffff000224 */ /* 0x000fca00078e000f */
[----:B--2---:R-:W-:-:S13]  /*1ed0*/  ISETP.GT.AND P0, PT, R9, R0, PT ;  /* 0x000000000900720c */ /* 0x004fda0003f04270 */
[----:B------:R-:W-:Y:S01]  /*1ee0*/  @P0 IMAD.MOV.U32 R0, RZ, RZ, R9 ;  /* 0x000000ffff000224 */ /* 0x000fe200078e0009 */
[----:B------:R1:W-:Y:S04]  /*1ef0*/  @P0 STG.E desc[UR4][R2.64+0x20], R9 ;  /* 0x0000200902000986 */ /* 0x0003e8000c101904 */
[----:B0-----:R1:W-:Y:S02]  /*1f00*/  STG.E desc[UR4][R6.64+0x20], R0 ;  /* 0x0000200006007986 */ /* 0x0013e4000c101904 */
.L_x_10:
[----:B------:R-:W-:Y:S05]  /*1f10*/  BSYNC.RECONVERGENT B0 ;  /* 0x0000000000007941 */ /* 0x000fea0003800200 */
.L_x_2:
[----:B------:R-:W-:Y:S05]  /*1f20*/  EXIT ;  /* 0x000000000000794d */ /* 0x000fea0003800000 */
.L_x_6:
        /* <DEDUP_REMOVED lines=13> */
.L_x_25:


//--------------------- .nv.shared.reserved.0     --------------------------
	.section	.nv.shared.reserved.0,"aw",@nobits
	.weak		__nv_reservedSMEM_offset_0_alias
	.size		__nv_reservedSMEM_offset_0_alias, 0, 64
	.other		__nv_reservedSMEM_offset_0_alias,@"STO_CUDA_RESERVED_SHARED STV_DEFAULT"
__nv_reservedSMEM_offset_0_alias:
	.zero		0
	.zero		64


//--------------------- .nv.constant0._Z4max2PiS_S_ --------------------------
	.section	.nv.constant0._Z4max2PiS_S_,"a",@progbits
	.sectionflags	@""
	.align	4
.nv.constant0._Z4max2PiS_S_:
	.zero		920


//--------------------- .nv.constant0._Z3maxPiS_S_ --------------------------
	.section	.nv.constant0._Z3maxPiS_S_,"a",@progbits
	.sectionflags	@""
	.align	4
.nv.constant0._Z3maxPiS_S_:
	.zero		920


//--------------------- SYMBOLS --------------------------

	.type		.nv.reservedSmem.offset0,@object
	.size		.nv.reservedSmem.offset0,0x4
